	.headerflags	@"EF_CUDA_TEXMODE_UNIFIED EF_CUDA_64BIT_ADDRESS EF_CUDA_ACCELERATORS EF_CUDA_SM90 EF_CUDA_VIRTUAL_SM(EF_CUDA_SM90)"
	.elftype	@"ET_EXEC"


//--------------------- .nv.info                  --------------------------
	.section	.nv.info,"",@"SHT_CUDA_INFO"
	.align	4


	//----- nvinfo : EIATTR_REGCOUNT
	.align		4
        /*0000*/ 	.byte	0x04, 0x2f
        /*0002*/ 	.short	(.L_1 - .L_0)
	.align		4
.L_0:
        /*0004*/ 	.word	index@(triton_poi_fused__adaptive_avg_pool2d_0)
        /*0008*/ 	.word	0x0000001c


	//----- nvinfo : EIATTR_MIN_STACK_SIZE
	.align		4
.L_1:
        /*000c*/ 	.byte	0x04, 0x12
        /*000e*/ 	.short	(.L_3 - .L_2)
	.align		4
.L_2:
        /*0010*/ 	.word	index@(triton_poi_fused__adaptive_avg_pool2d_0)
        /*0014*/ 	.word	0x00000000


	//----- nvinfo : EIATTR_FRAME_SIZE
	.align		4
.L_3:
        /*0018*/ 	.byte	0x04, 0x11
        /*001a*/ 	.short	(.L_5 - .L_4)
	.align		4
.L_4:
        /*001c*/ 	.word	index@(triton_poi_fused__adaptive_avg_pool2d_0)
        /*0020*/ 	.word	0x00000000


	//----- nvinfo : EIATTR_MIN_STACK_SIZE
	.align		4
.L_5:
        /*0024*/ 	.byte	0x04, 0x12
        /*0026*/ 	.short	(.L_7 - .L_6)
	.align		4
.L_6:
        /*0028*/ 	.word	index@(triton_poi_fused__adaptive_avg_pool2d_0)
        /*002c*/ 	.word	0x00000000
.L_7:


//--------------------- .nv.info.triton_poi_fused__adaptive_avg_pool2d_0 --------------------------
	.section	.nv.info.triton_poi_fused__adaptive_avg_pool2d_0,"",@"SHT_CUDA_INFO"
	.sectionflags	@""
	.align	4


	//----- nvinfo : EIATTR_CUDA_API_VERSION
	.align		4
        /*0000*/ 	.byte	0x04, 0x37
        /*0002*/ 	.short	(.L_9 - .L_8)
.L_8:
        /*0004*/ 	.word	0x0000007c


	//----- nvinfo : EIATTR_KPARAM_INFO
	.align		4
.L_9:
        /*0008*/ 	.byte	0x04, 0x17
        /*000a*/ 	.short	(.L_11 - .L_10)
.L_10:
        /*000c*/ 	.word	0x00000000
        /*0010*/ 	.short	0x0002
        /*0012*/ 	.short	0x0010
        /*0014*/ 	.byte	0x00, 0xf0, 0x11, 0x00


	//----- nvinfo : EIATTR_KPARAM_INFO
	.align		4
.L_11:
        /*0018*/ 	.byte	0x04, 0x17
        /*001a*/ 	.short	(.L_13 - .L_12)
.L_12:
        /*001c*/ 	.word	0x00000000
        /*0020*/ 	.short	0x0001
        /*0022*/ 	.short	0x0008
        /*0024*/ 	.byte	0x00, 0xf4, 0x21, 0x00


	//----- nvinfo : EIATTR_KPARAM_INFO
	.align		4
.L_13:
        /*0028*/ 	.byte	0x04, 0x17
        /*002a*/ 	.short	(.L_15 - .L_14)
.L_14:
        /*002c*/ 	.word	0x00000000
        /*0030*/ 	.short	0x0000
        /*0032*/ 	.short	0x0000
        /*0034*/ 	.byte	0x00, 0xf4, 0x21, 0x00


	//----- nvinfo : EIATTR_SPARSE_MMA_MASK
	.align		4
.L_15:
        /*0038*/ 	.byte	0x03, 0x50
        /*003a*/ 	.short	0x0000


	//----- nvinfo : EIATTR_MAXREG_COUNT
	.align		4
        /*003c*/ 	.byte	0x03, 0x1b
        /*003e*/ 	.short	0x00ff


	//----- nvinfo : EIATTR_EXIT_INSTR_OFFSETS
	.align		4
        /*0040*/ 	.byte	0x04, 0x1c
        /*0042*/ 	.short	(.L_17 - .L_16)


	//   ....[0]....
.L_16:
        /*0044*/ 	.word	0x000006e0


	//   ....[1]....
        /*0048*/ 	.word	0x00000720


	//----- nvinfo : EIATTR_REQNTID
	.align		4
.L_17:
        /*004c*/ 	.byte	0x04, 0x10
        /*004e*/ 	.short	(.L_19 - .L_18)
.L_18:
        /*0050*/ 	.word	0x00000080
        /*0054*/ 	.word	0x00000001
        /*0058*/ 	.word	0x00000001


	//----- nvinfo : EIATTR_CBANK_PARAM_SIZE
	.align		4
.L_19:
        /*005c*/ 	.byte	0x03, 0x19
        /*005e*/ 	.short	0x0014


	//----- nvinfo : EIATTR_PARAM_CBANK
	.align		4
        /*0060*/ 	.byte	0x04, 0x0a
        /*0062*/ 	.short	(.L_21 - .L_20)
	.align		4
.L_20:
        /*0064*/ 	.word	index@(.nv.constant0.triton_poi_fused__adaptive_avg_pool2d_0)
        /*0068*/ 	.short	0x0210
        /*006a*/ 	.short	0x0014


	//----- nvinfo : EIATTR_SW_WAR
	.align		4
.L_21:
        /*006c*/ 	.byte	0x04, 0x36
        /*006e*/ 	.short	(.L_23 - .L_22)
.L_22:
        /*0070*/ 	.word	0x00000008
.L_23:


//--------------------- .nv.callgraph             --------------------------
	.section	.nv.callgraph,"",@"SHT_CUDA_CALLGRAPH"
	.align	4
	.sectionentsize	8
	.align		4
        /*0000*/ 	.word	0x00000000
	.align		4
        /*0004*/ 	.word	0xffffffff
	.align		4
        /*0008*/ 	.word	0x00000000
	.align		4
        /*000c*/ 	.word	0xfffffffe
	.align		4
        /*0010*/ 	.word	0x00000000
	.align		4
        /*0014*/ 	.word	0xfffffffd
	.align		4
        /*0018*/ 	.word	0x00000000
	.align		4
        /*001c*/ 	.word	0xfffffffc


//--------------------- .text.triton_poi_fused__adaptive_avg_pool2d_0 --------------------------
	.section	.text.triton_poi_fused__adaptive_avg_pool2d_0,"ax",@progbits
	.align	128
        .global         triton_poi_fused__adaptive_avg_pool2d_0
        .type           triton_poi_fused__adaptive_avg_pool2d_0,@function
        .size           triton_poi_fused__adaptive_avg_pool2d_0,(.L_x_1 - triton_poi_fused__adaptive_avg_pool2d_0)
        .other          triton_poi_fused__adaptive_avg_pool2d_0,@"STO_CUDA_ENTRY STV_DEFAULT"
triton_poi_fused__adaptive_avg_pool2d_0:
.text.triton_poi_fused__adaptive_avg_pool2d_0:
[----:B------:R-:W0:Y:S02]  /*0000*/  LDC R1, c[0x0][0x28] ;  /* 0x00000a00ff017b82 */ /* 0x000e240000000800 */
[----:B------:R-:W1:Y:S01]  /*0010*/  S2R R0, SR_TID.X ;  /* 0x0000000000007919 */ /* 0x000e620000002100 */
[----:B------:R-:W-:Y:S01]  /*0020*/  ULDC.64 UR4, c[0x0][0x208] ;  /* 0x0000820000047ab9 */ /* 0x000fe20000000a00 */
[----:B------:R-:W2:Y:S01]  /*0030*/  S2R R3, SR_CTAID.X ;  /* 0x0000000000037919 */ /* 0x000ea20000002500 */
[----:B-1----:R-:W-:-:S05]  /*0040*/  IMAD.SHL.U32 R0, R0, 0x2, RZ ;  /* 0x0000000200007824 */ /* 0x002fca00078e00ff */
[----:B------:R-:W-:-:S05]  /*0050*/  LOP3.LUT R0, R0, 0xfe, RZ, 0xc0, !PT ;  /* 0x000000fe00007812 */ /* 0x000fca00078ec0ff */
[----:B--2---:R-:W-:-:S04]  /*0060*/  IMAD R0, R3, 0x100, R0 ;  /* 0x0000010003007824 */ /* 0x004fc800078e0200 */
[C---:B------:R-:W-:Y:S01]  /*0070*/  VIADD R2, R0.reuse, 0x1 ;  /* 0x0000000100027836 */ /* 0x040fe20000000000 */
[C---:B------:R-:W-:Y:S01]  /*0080*/  ISETP.GE.AND P0, PT, R0.reuse, 0x90, PT ;  /* 0x000000900000780c */ /* 0x040fe20003f06270 */
[----:B------:R-:W-:-:S04]  /*0090*/  IMAD.HI R3, R0, 0x55555556, RZ ;  /* 0x5555555600037827 */ /* 0x000fc800078e02ff */
[----:B------:R-:W-:Y:S01]  /*00a0*/  IMAD.HI R4, R2, 0x55555556, RZ ;  /* 0x5555555602047827 */ /* 0x000fe200078e02ff */
[----:B------:R-:W-:-:S03]  /*00b0*/  LEA.HI R3, R3, R3, RZ, 0x1 ;  /* 0x0000000303037211 */ /* 0x000fc600078f08ff */
[----:B------:R-:W-:Y:S01]  /*00c0*/  IMAD.HI R8, R0, 0x38e38e39, RZ ;  /* 0x38e38e3900087827 */ /* 0x000fe200078e02ff */
[----:B------:R-:W-:-:S03]  /*00d0*/  LEA.HI R5, R4, R4, RZ, 0x1 ;  /* 0x0000000404057211 */ /* 0x000fc600078f08ff */
[----:B------:R-:W-:-:S04]  /*00e0*/  IMAD.HI R4, R3, 0x55555556, RZ ;  /* 0x5555555603047827 */ /* 0x000fc800078e02ff */
[----:B------:R-:W-:Y:S01]  /*00f0*/  IMAD R7, R3, -0x3, R0 ;  /* 0xfffffffd03077824 */ /* 0x000fe200078e0200 */
[----:B------:R-:W-:Y:S01]  /*0100*/  LEA.HI R4, R4, R4, RZ, 0x1 ;  /* 0x0000000404047211 */ /* 0x000fe200078f08ff */
[----:B------:R-:W-:-:S03]  /*0110*/  IMAD.HI R6, R5, 0x55555556, RZ ;  /* 0x5555555605067827 */ /* 0x000fc600078e02ff */
[----:B------:R-:W-:Y:S01]  /*0120*/  SHF.L.U32 R9, R7, 0x2, RZ ;  /* 0x0000000207097819 */ /* 0x000fe200000006ff */
[----:B------:R-:W-:Y:S01]  /*0130*/  IMAD R3, R4, -0x3, R3 ;  /* 0xfffffffd04037824 */ /* 0x000fe200078e0203 */
[----:B------:R-:W-:Y:S01]  /*0140*/  LEA.HI R6, R6, R6, RZ, 0x1 ;  /* 0x0000000606067211 */ /* 0x000fe200078f08ff */
[----:B------:R-:W-:Y:S01]  /*0150*/  IMAD R7, R5, -0x3, R2 ;  /* 0xfffffffd05077824 */ /* 0x000fe200078e0202 */
[----:B------:R-:W-:Y:S01]  /*0160*/  PRMT R4, R9, 0x8880, RZ ;  /* 0x0000888009047816 */ /* 0x000fe200000000ff */
[----:B------:R-:W-:Y:S01]  /*0170*/  IMAD.HI R2, R2, 0x38e38e39, RZ ;  /* 0x38e38e3902027827 */ /* 0x000fe200078e02ff */
[----:B------:R-:W-:Y:S02]  /*0180*/  SHF.R.U32.HI R9, RZ, 0x1, R8 ;  /* 0x00000001ff097819 */ /* 0x000fe40000011608 */
[----:B------:R-:W-:Y:S01]  /*0190*/  SHF.L.U32 R3, R3, 0x2, RZ ;  /* 0x0000000203037819 */ /* 0x000fe200000006ff */
[----:B------:R-:W-:Y:S02]  /*01a0*/  IMAD R6, R6, -0x3, R5 ;  /* 0xfffffffd06067824 */ /* 0x000fe400078e0205 */
[----:B------:R-:W-:Y:S01]  /*01b0*/  IMAD.SHL.U32 R7, R7, 0x4, RZ ;  /* 0x0000000407077824 */ /* 0x000fe200078e00ff */
[----:B------:R-:W-:Y:S01]  /*01c0*/  PRMT R3, R3, 0x8880, RZ ;  /* 0x0000888003037816 */ /* 0x000fe200000000ff */
[----:B------:R-:W-:Y:S01]  /*01d0*/  IMAD.MOV.U32 R5, RZ, RZ, R4 ;  /* 0x000000ffff057224 */ /* 0x000fe200078e0004 */
[----:B------:R-:W-:Y:S01]  /*01e0*/  LEA.HI R4, R8, R9, RZ, 0x1 ;  /* 0x0000000908047211 */ /* 0x000fe200078f08ff */
[----:B------:R-:W-:Y:S01]  /*01f0*/  IMAD.SHL.U32 R6, R6, 0x4, RZ ;  /* 0x0000000406067824 */ /* 0x000fe200078e00ff */
[----:B------:R-:W-:Y:S01]  /*0200*/  PRMT R7, R7, 0x8880, RZ ;  /* 0x0000888007077816 */ /* 0x000fe200000000ff */
[----:B------:R-:W-:-:S02]  /*0210*/  IMAD R5, R5, 0x56, RZ ;  /* 0x0000005605057824 */ /* 0x000fc400078e02ff */
[----:B------:R-:W-:Y:S01]  /*0220*/  IMAD R3, R3, 0x56, RZ ;  /* 0x0000005603037824 */ /* 0x000fe200078e02ff */
[----:B------:R-:W-:Y:S01]  /*0230*/  PRMT R8, R6, 0x8880, RZ ;  /* 0x0000888006087816 */ /* 0x000fe200000000ff */
[----:B------:R-:W-:Y:S01]  /*0240*/  IMAD R7, R7, 0x56, RZ ;  /* 0x0000005607077824 */ /* 0x000fe200078e02ff */
[----:B------:R-:W-:Y:S02]  /*0250*/  LOP3.LUT R9, R5, 0xffff, RZ, 0xc0, !PT ;  /* 0x0000ffff05097812 */ /* 0x000fe400078ec0ff */
[----:B------:R-:W-:Y:S02]  /*0260*/  SHF.R.U32.HI R5, RZ, 0x1, R2 ;  /* 0x00000001ff057819 */ /* 0x000fe40000011602 */
[----:B------:R-:W-:Y:S02]  /*0270*/  SHF.R.U32.HI R6, RZ, 0xf, R9 ;  /* 0x0000000fff067819 */ /* 0x000fe40000011609 */
[----:B------:R-:W-:Y:S01]  /*0280*/  LOP3.LUT R12, R7, 0xffff, RZ, 0xc0, !PT ;  /* 0x0000ffff070c7812 */ /* 0x000fe200078ec0ff */
[----:B------:R-:W-:Y:S01]  /*0290*/  IMAD R7, R8, 0x56, RZ ;  /* 0x0000005608077824 */ /* 0x000fe200078e02ff */
[----:B------:R-:W-:-:S02]  /*02a0*/  LEA.HI R6, R9, R6, RZ, 0x18 ;  /* 0x0000000609067211 */ /* 0x000fc400078fc0ff */
[----:B------:R-:W-:Y:S02]  /*02b0*/  SHF.R.U32.HI R9, RZ, 0xf, R12 ;  /* 0x0000000fff097819 */ /* 0x000fe4000001160c */
[----:B------:R-:W-:Y:S02]  /*02c0*/  LOP3.LUT R8, R6, 0xffff, RZ, 0xc0, !PT ;  /* 0x0000ffff06087812 */ /* 0x000fe400078ec0ff */
[----:B------:R-:W-:Y:S02]  /*02d0*/  LEA.HI R5, R2, R5, RZ, 0x1 ;  /* 0x0000000502057211 */ /* 0x000fe400078f08ff */
[----:B------:R-:W-:Y:S02]  /*02e0*/  LOP3.LUT R11, R3, 0xffff, RZ, 0xc0, !PT ;  /* 0x0000ffff030b7812 */ /* 0x000fe400078ec0ff */
[----:B------:R-:W-:Y:S01]  /*02f0*/  LEA.HI R9, R12, R9, RZ, 0x18 ;  /* 0x000000090c097211 */ /* 0x000fe200078fc0ff */
[----:B------:R-:W1:Y:S01]  /*0300*/  LDC.64 R2, c[0x0][0x210] ;  /* 0x00008400ff027b82 */ /* 0x000e620000000a00 */
[----:B------:R-:W-:-:S02]  /*0310*/  LOP3.LUT R10, R7, 0xffff, RZ, 0xc0, !PT ;  /* 0x0000ffff070a7812 */ /* 0x000fc400078ec0ff */
[----:B------:R-:W-:Y:S02]  /*0320*/  PRMT R12, R8, 0x8880, RZ ;  /* 0x00008880080c7816 */ /* 0x000fe400000000ff */
[----:B------:R-:W-:Y:S02]  /*0330*/  LOP3.LUT R8, R9, 0xffff, RZ, 0xc0, !PT ;  /* 0x0000ffff09087812 */ /* 0x000fe400078ec0ff */
[----:B------:R-:W-:Y:S01]  /*0340*/  SHF.R.U32.HI R6, RZ, 0xf, R11 ;  /* 0x0000000fff067819 */ /* 0x000fe2000001160b */
[----:B------:R-:W-:Y:S01]  /*0350*/  IMAD.MOV.U32 R9, RZ, RZ, R12 ;  /* 0x000000ffff097224 */ /* 0x000fe200078e000c */
[----:B------:R-:W-:Y:S02]  /*0360*/  SHF.R.U32.HI R7, RZ, 0xf, R10 ;  /* 0x0000000fff077819 */ /* 0x000fe4000001160a */
[----:B------:R-:W-:Y:S02]  /*0370*/  PRMT R8, R8, 0x8880, RZ ;  /* 0x0000888008087816 */ /* 0x000fe400000000ff */
[----:B------:R-:W-:-:S02]  /*0380*/  LEA.HI R6, R11, R6, RZ, 0x18 ;  /* 0x000000060b067211 */ /* 0x000fc400078fc0ff */
[----:B------:R-:W-:Y:S02]  /*0390*/  LEA.HI R7, R10, R7, RZ, 0x18 ;  /* 0x000000070a077211 */ /* 0x000fe400078fc0ff */
[----:B------:R-:W-:Y:S01]  /*03a0*/  LEA R9, R4, R9, 0x4 ;  /* 0x0000000904097211 */ /* 0x000fe200078e20ff */
[----:B------:R-:W-:Y:S01]  /*03b0*/  IMAD.MOV.U32 R4, RZ, RZ, R8 ;  /* 0x000000ffff047224 */ /* 0x000fe200078e0008 */
[----:B------:R-:W-:Y:S02]  /*03c0*/  PRMT R6, R6, 0x8880, RZ ;  /* 0x0000888006067816 */ /* 0x000fe400000000ff */
[----:B------:R-:W-:Y:S02]  /*03d0*/  PRMT R7, R7, 0x8880, RZ ;  /* 0x0000888007077816 */ /* 0x000fe400000000ff */
[----:B------:R-:W-:Y:S01]  /*03e0*/  LEA R5, R5, R4, 0x4 ;  /* 0x0000000405057211 */ /* 0x000fe200078e20ff */
[----:B------:R-:W-:Y:S02]  /*03f0*/  IMAD R13, R6, 0x4, R9 ;  /* 0x00000004060d7824 */ /* 0x000fe400078e0209 */
[----:B------:R-:W-:Y:S01]  /*0400*/  IMAD.MOV.U32 R6, RZ, RZ, R7 ;  /* 0x000000ffff067224 */ /* 0x000fe200078e0007 */
[----:B------:R-:W-:Y:S01]  /*0410*/  HFMA2.MMA R12, -RZ, RZ, 0, 0 ;  /* 0x00000000ff0c7435 */ /* 0x000fe200000001ff */
[----:B-1----:R-:W-:Y:S01]  /*0420*/  IMAD.WIDE R14, R13, 0x4, R2 ;  /* 0x000000040d0e7825 */ /* 0x002fe200078e0202 */
[----:B------:R-:W-:-:S03]  /*0430*/  IADD3 R9, R13, 0x1, RZ ;  /* 0x000000010d097810 */ /* 0x000fc60007ffe0ff */
[----:B------:R-:W-:Y:S01]  /*0440*/  IMAD R21, R6, 0x4, R5 ;  /* 0x0000000406157824 */ /* 0x000fe200078e0205 */
[----:B------:R-:W-:-:S03]  /*0450*/  CS2R R4, SRZ ;  /* 0x0000000000047805 */ /* 0x000fc6000001ff00 */
[----:B------:R-:W-:Y:S01]  /*0460*/  VIADD R17, R21, 0x1 ;  /* 0x0000000115117836 */ /* 0x000fe20000000000 */
[----:B------:R-:W-:Y:S01]  /*0470*/  CS2R R6, SRZ ;  /* 0x0000000000067805 */ /* 0x000fe2000001ff00 */
[----:B------:R-:W-:Y:S01]  /*0480*/  VIADD R19, R13, 0x4 ;  /* 0x000000040d137836 */ /* 0x000fe20000000000 */
[----:B------:R1:W2:Y:S01]  /*0490*/  @!P0 LDG.E R4, desc[UR4][R14.64] ;  /* 0x000000040e048981 */ /* 0x0002a2000c1e1900 */
[----:B------:R-:W-:Y:S01]  /*04a0*/  IMAD.WIDE R8, R9, 0x4, R2 ;  /* 0x0000000409087825 */ /* 0x000fe200078e0202 */
[----:B------:R-:W-:-:S03]  /*04b0*/  IADD3 R25, R21, 0x5, RZ ;  /* 0x0000000515197810 */ /* 0x000fc60007ffe0ff */
[--C-:B------:R-:W-:Y:S01]  /*04c0*/  IMAD.WIDE R10, R21, 0x4, R2.reuse ;  /* 0x00000004150a7825 */ /* 0x100fe200078e0202 */
[----:B------:R-:W3:Y:S03]  /*04d0*/  @!P0 LDG.E R5, desc[UR4][R8.64] ;  /* 0x0000000408058981 */ /* 0x000ee6000c1e1900 */
[----:B------:R-:W-:Y:S01]  /*04e0*/  IMAD.WIDE R16, R17, 0x4, R2 ;  /* 0x0000000411107825 */ /* 0x000fe200078e0202 */
[----:B------:R4:W5:Y:S03]  /*04f0*/  @!P0 LDG.E R7, desc[UR4][R10.64] ;  /* 0x000000040a078981 */ /* 0x000966000c1e1900 */
[----:B-1----:R-:W-:Y:S01]  /*0500*/  VIADD R15, R21, 0x4 ;  /* 0x00000004150f7836 */ /* 0x002fe20000000000 */
[----:B------:R-:W5:Y:S01]  /*0510*/  @!P0 LDG.E R12, desc[UR4][R16.64] ;  /* 0x00000004100c8981 */ /* 0x000f62000c1e1900 */
[----:B------:R-:W-:-:S02]  /*0520*/  VIADD R23, R13, 0x5 ;  /* 0x000000050d177836 */ /* 0x000fc40000000000 */
[----:B------:R-:W-:Y:S02]  /*0530*/  IMAD.MOV.U32 R13, RZ, RZ, RZ ;  /* 0x000000ffff0d7224 */ /* 0x000fe400078e00ff */
[----:B------:R-:W-:Y:S01]  /*0540*/  IMAD.WIDE R18, R19, 0x4, R2 ;  /* 0x0000000413127825 */ /* 0x000fe200078e0202 */
[----:B----4-:R-:W-:-:S03]  /*0550*/  MOV R10, RZ ;  /* 0x000000ff000a7202 */ /* 0x010fc60000000f00 */
[--C-:B------:R-:W-:Y:S01]  /*0560*/  IMAD.WIDE R14, R15, 0x4, R2.reuse ;  /* 0x000000040f0e7825 */ /* 0x100fe200078e0202 */
[----:B------:R-:W4:Y:S03]  /*0570*/  @!P0 LDG.E R6, desc[UR4][R18.64] ;  /* 0x0000000412068981 */ /* 0x000f26000c1e1900 */
[----:B------:R-:W-:Y:S01]  /*0580*/  IMAD.MOV.U32 R22, RZ, RZ, RZ ;  /* 0x000000ffff167224 */ /* 0x000fe200078e00ff */
[----:B------:R-:W4:Y:S01]  /*0590*/  @!P0 LDG.E R13, desc[UR4][R14.64] ;  /* 0x000000040e0d8981 */ /* 0x000f22000c1e1900 */
[----:B------:R-:W-:-:S04]  /*05a0*/  IMAD.WIDE R20, R23, 0x4, R2 ;  /* 0x0000000417147825 */ /* 0x000fc800078e0202 */
[----:B------:R-:W-:Y:S01]  /*05b0*/  IMAD.WIDE R8, R25, 0x4, R2 ;  /* 0x0000000419087825 */ /* 0x000fe200078e0202 */
[----:B------:R-:W4:Y:S01]  /*05c0*/  @!P0 LDG.E R22, desc[UR4][R20.64] ;  /* 0x0000000414168981 */ /* 0x000f22000c1e1900 */
[----:B------:R-:W1:Y:S03]  /*05d0*/  LDC.64 R2, c[0x0][0x218] ;  /* 0x00008600ff027b82 */ /* 0x000e660000000a00 */
[----:B------:R-:W4:Y:S01]  /*05e0*/  @!P0 LDG.E R10, desc[UR4][R8.64] ;  /* 0x00000004080a8981 */ /* 0x000f22000c1e1900 */
[----:B-1----:R-:W-:Y:S01]  /*05f0*/  IMAD.WIDE R2, R0, 0x4, R2 ;  /* 0x0000000400027825 */ /* 0x002fe200078e0202 */
[----:B--2---:R-:W-:Y:S02]  /*0600*/  SEL R4, R4, RZ, !P0 ;  /* 0x000000ff04047207 */ /* 0x004fe40004000000 */
[----:B---3--:R-:W-:Y:S02]  /*0610*/  SEL R5, R5, RZ, !P0 ;  /* 0x000000ff05057207 */ /* 0x008fe40004000000 */
[----:B-----5:R-:W-:-:S02]  /*0620*/  SEL R7, R7, RZ, !P0 ;  /* 0x000000ff07077207 */ /* 0x020fc40004000000 */
[----:B------:R-:W-:Y:S01]  /*0630*/  SEL R12, R12, RZ, !P0 ;  /* 0x000000ff0c0c7207 */ /* 0x000fe20004000000 */
[----:B------:R-:W-:-:S04]  /*0640*/  FADD R4, R4, R5 ;  /* 0x0000000504047221 */ /* 0x000fc80000000000 */
[----:B------:R-:W-:Y:S01]  /*0650*/  FADD R12, R7, R12 ;  /* 0x0000000c070c7221 */ /* 0x000fe20000000000 */
[----:B----4-:R-:W-:Y:S02]  /*0660*/  SEL R11, R6, RZ, !P0 ;  /* 0x000000ff060b7207 */ /* 0x010fe40004000000 */
[----:B------:R-:W-:-:S03]  /*0670*/  SEL R13, R13, RZ, !P0 ;  /* 0x000000ff0d0d7207 */ /* 0x000fc60004000000 */
[----:B------:R-:W-:Y:S02]  /*0680*/  FADD R4, R4, R11 ;  /* 0x0000000b04047221 */ /* 0x000fe40000000000 */
[----:B------:R-:W-:Y:S01]  /*0690*/  FADD R13, R12, R13 ;  /* 0x0000000d0c0d7221 */ /* 0x000fe20000000000 */
[----:B------:R-:W-:Y:S02]  /*06a0*/  SEL R5, R22, RZ, !P0 ;  /* 0x000000ff16057207 */ /* 0x000fe40004000000 */
[----:B------:R-:W-:-:S03]  /*06b0*/  SEL R10, R10, RZ, !P0 ;  /* 0x000000ff0a0a7207 */ /* 0x000fc60004000000 */
[----:B------:R-:W-:Y:S02]  /*06c0*/  FADD R4, R4, R5 ;  /* 0x0000000504047221 */ /* 0x000fe40000000000 */
[----:B------:R-:W-:Y:S01]  /*06d0*/  FADD R10, R13, R10 ;  /* 0x0000000a0d0a7221 */ /* 0x000fe20000000000 */
[----:B------:R-:W-:Y:S06]  /*06e0*/  @P0 EXIT ;  /* 0x000000000000094d */ /* 0x000fec0003800000 */
[----:B------:R-:W-:Y:S01]  /*06f0*/  FMUL R4, R4, 0.25 ;  /* 0x3e80000004047820 */ /* 0x000fe20000400000 */
[----:B------:R-:W-:-:S05]  /*0700*/  FMUL R5, R10, 0.25 ;  /* 0x3e8000000a057820 */ /* 0x000fca0000400000 */
[----:B------:R-:W-:Y:S01]  /*0710*/  STG.E.64 desc[UR4][R2.64], R4 ;  /* 0x0000000402007986 */ /* 0x000fe2000c101b04 */
[----:B------:R-:W-:Y:S05]  /*0720*/  EXIT ;  /* 0x000000000000794d */ /* 0x000fea0003800000 */
.L_x_0:
[----:B------:R-:W-:-:S00]  /*0730*/  BRA `(.L_x_0) ;  /* 0xfffffffc00fc7947 */ /* 0x000fc0000383ffff */
[----:B------:R-:W-:-:S00]  /*0740*/  NOP ;  /* 0x0000000000007918 */ /* 0x000fc00000000000 */
        /* <DEDUP_REMOVED lines=11> */
.L_x_1:


//--------------------- .nv.constant0.triton_poi_fused__adaptive_avg_pool2d_0 --------------------------
	.section	.nv.constant0.triton_poi_fused__adaptive_avg_pool2d_0,"a",@progbits
	.sectionflags	@""
	.align	4
.nv.constant0.triton_poi_fused__adaptive_avg_pool2d_0:
	.zero		548
